	.headerflags	@"EF_CUDA_TEXMODE_UNIFIED EF_CUDA_64BIT_ADDRESS EF_CUDA_ACCELERATORS EF_CUDA_SM90 EF_CUDA_VIRTUAL_SM(EF_CUDA_SM90)"
	.elftype	@"ET_EXEC"


//--------------------- .nv.info                  --------------------------
	.section	.nv.info,"",@"SHT_CUDA_INFO"
	.align	4


	//----- nvinfo : EIATTR_REGCOUNT
	.align		4
        /*0000*/ 	.byte	0x04, 0x2f
        /*0002*/ 	.short	(.L_1 - .L_0)
	.align		4
.L_0:
        /*0004*/ 	.word	index@(triton_mm)
        /*0008*/ 	.word	0x00000024


	//----- nvinfo : EIATTR_MIN_STACK_SIZE
	.align		4
.L_1:
        /*000c*/ 	.byte	0x04, 0x12
        /*000e*/ 	.short	(.L_3 - .L_2)
	.align		4
.L_2:
        /*0010*/ 	.word	index@(triton_mm)
        /*0014*/ 	.word	0x00000000


	//----- nvinfo : EIATTR_FRAME_SIZE
	.align		4
.L_3:
        /*0018*/ 	.byte	0x04, 0x11
        /*001a*/ 	.short	(.L_5 - .L_4)
	.align		4
.L_4:
        /*001c*/ 	.word	index@(triton_mm)
        /*0020*/ 	.word	0x00000000


	//----- nvinfo : EIATTR_MIN_STACK_SIZE
	.align		4
.L_5:
        /*0024*/ 	.byte	0x04, 0x12
        /*0026*/ 	.short	(.L_7 - .L_6)
	.align		4
.L_6:
        /*0028*/ 	.word	index@(triton_mm)
        /*002c*/ 	.word	0x00000000
.L_7:


//--------------------- .nv.info.triton_mm        --------------------------
	.section	.nv.info.triton_mm,"",@"SHT_CUDA_INFO"
	.sectionflags	@""
	.align	4


	//----- nvinfo : EIATTR_CUDA_API_VERSION
	.align		4
        /*0000*/ 	.byte	0x04, 0x37
        /*0002*/ 	.short	(.L_9 - .L_8)
.L_8:
        /*0004*/ 	.word	0x0000007c


	//----- nvinfo : EIATTR_KPARAM_INFO
	.align		4
.L_9:
        /*0008*/ 	.byte	0x04, 0x17
        /*000a*/ 	.short	(.L_11 - .L_10)
.L_10:
        /*000c*/ 	.word	0x00000000
        /*0010*/ 	.short	0x0003
        /*0012*/ 	.short	0x0018
        /*0014*/ 	.byte	0x00, 0xf0, 0x11, 0x00


	//----- nvinfo : EIATTR_KPARAM_INFO
	.align		4
.L_11:
        /*0018*/ 	.byte	0x04, 0x17
        /*001a*/ 	.short	(.L_13 - .L_12)
.L_12:
        /*001c*/ 	.word	0x00000000
        /*0020*/ 	.short	0x0002
        /*0022*/ 	.short	0x0010
        /*0024*/ 	.byte	0x00, 0xf0, 0x21, 0x00


	//----- nvinfo : EIATTR_KPARAM_INFO
	.align		4
.L_13:
        /*0028*/ 	.byte	0x04, 0x17
        /*002a*/ 	.short	(.L_15 - .L_14)
.L_14:
        /*002c*/ 	.word	0x00000000
        /*0030*/ 	.short	0x0001
        /*0032*/ 	.short	0x0008
        /*0034*/ 	.byte	0x00, 0xf0, 0x21, 0x00


	//----- nvinfo : EIATTR_KPARAM_INFO
	.align		4
.L_15:
        /*0038*/ 	.byte	0x04, 0x17
        /*003a*/ 	.short	(.L_17 - .L_16)
.L_16:
        /*003c*/ 	.word	0x00000000
        /*0040*/ 	.short	0x0000
        /*0042*/ 	.short	0x0000
        /*0044*/ 	.byte	0x00, 0xf0, 0x21, 0x00


	//----- nvinfo : EIATTR_SPARSE_MMA_MASK
	.align		4
.L_17:
        /*0048*/ 	.byte	0x03, 0x50
        /*004a*/ 	.short	0x0000


	//----- nvinfo : EIATTR_MAXREG_COUNT
	.align		4
        /*004c*/ 	.byte	0x03, 0x1b
        /*004e*/ 	.short	0x00ff


	//----- nvinfo : EIATTR_EXIT_INSTR_OFFSETS
	.align		4
        /*0050*/ 	.byte	0x04, 0x1c
        /*0052*/ 	.short	(.L_19 - .L_18)


	//   ....[0]....
.L_18:
        /*0054*/ 	.word	0x00000f30


	//   ....[1]....
        /*0058*/ 	.word	0x00000f80


	//----- nvinfo : EIATTR_MAX_THREADS
	.align		4
.L_19:
        /*005c*/ 	.byte	0x04, 0x05
        /*005e*/ 	.short	(.L_21 - .L_20)
.L_20:
        /*0060*/ 	.word	0x00000080
        /*0064*/ 	.word	0x00000001
        /*0068*/ 	.word	0x00000001


	//----- nvinfo : EIATTR_CBANK_PARAM_SIZE
	.align		4
.L_21:
        /*006c*/ 	.byte	0x03, 0x19
        /*006e*/ 	.short	0x001c


	//----- nvinfo : EIATTR_PARAM_CBANK
	.align		4
        /*0070*/ 	.byte	0x04, 0x0a
        /*0072*/ 	.short	(.L_23 - .L_22)
	.align		4
.L_22:
        /*0074*/ 	.word	index@(.nv.constant0.triton_mm)
        /*0078*/ 	.short	0x0210
        /*007a*/ 	.short	0x001c


	//----- nvinfo : EIATTR_SW_WAR
	.align		4
.L_23:
        /*007c*/ 	.byte	0x04, 0x36
        /*007e*/ 	.short	(.L_25 - .L_24)
.L_24:
        /*0080*/ 	.word	0x00000008
.L_25:


//--------------------- .nv.callgraph             --------------------------
	.section	.nv.callgraph,"",@"SHT_CUDA_CALLGRAPH"
	.align	4
	.sectionentsize	8
	.align		4
        /*0000*/ 	.word	0x00000000
	.align		4
        /*0004*/ 	.word	0xffffffff
	.align		4
        /*0008*/ 	.word	0x00000000
	.align		4
        /*000c*/ 	.word	0xfffffffe
	.align		4
        /*0010*/ 	.word	0x00000000
	.align		4
        /*0014*/ 	.word	0xfffffffd
	.align		4
        /*0018*/ 	.word	0x00000000
	.align		4
        /*001c*/ 	.word	0xfffffffc


//--------------------- .text.triton_mm           --------------------------
	.section	.text.triton_mm,"ax",@progbits
	.sectionflags	@"SHF_BARRIERS=1"
	.align	128
        .global         triton_mm
        .type           triton_mm,@function
        .size           triton_mm,(.L_x_3 - triton_mm)
        .other          triton_mm,@"STO_CUDA_ENTRY STV_DEFAULT"
triton_mm:
.text.triton_mm:
[----:B------:R-:W1:Y:S08]  /*0000*/  LDC R1, c[0x0][0x28] ;  /* 0x00000a00ff017b82 */ /* 0x000e700000000800 */
[----:B------:R-:W2:Y:S01]  /*0010*/  S2UR UR16, SR_CTAID.X ;  /* 0x00000000001079c3 */ /* 0x000ea20000002500 */
[----:B------:R-:W3:Y:S01]  /*0020*/  S2R R16, SR_TID.X ;  /* 0x0000000000107919 */ /* 0x000ee20000002100 */
[----:B------:R-:W-:Y:S01]  /*0030*/  ULDC.64 UR14, c[0x0][0x208] ;  /* 0x00008200000e7ab9 */ /* 0x000fe20000000a00 */
[----:B------:R-:W-:-:S02]  /*0040*/  CS2R R12, SRZ ;  /* 0x00000000000c7805 */ /* 0x000fc4000001ff00 */
[----:B------:R-:W-:-:S03]  /*0050*/  CS2R R14, SRZ ;  /* 0x00000000000e7805 */ /* 0x000fc6000001ff00 */
[----:B------:R-:W4:Y:S08]  /*0060*/  LDC.64 R28, c[0x0][0x210] ;  /* 0x00008400ff1c7b82 */ /* 0x000f300000000a00 */
[----:B------:R-:W5:Y:S01]  /*0070*/  LDC.64 R22, c[0x0][0x218] ;  /* 0x00008600ff167b82 */ /* 0x000f620000000a00 */
[----:B--2---:R-:W-:-:S04]  /*0080*/  UIMAD.WIDE UR4, UR16, 0x2aaaaaab, URZ ;  /* 0x2aaaaaab100478a5 */ /* 0x004fc8000f8e023f */
[----:B------:R-:W-:-:S04]  /*0090*/  USHF.R.U32.HI UR4, URZ, 0x1f, UR5 ;  /* 0x0000001f3f047899 */ /* 0x000fc80008011605 */
[----:B------:R-:W-:Y:S01]  /*00a0*/  ULEA.HI.SX32 UR7, UR5, UR4, 0x1a ;  /* 0x0000000405077291 */ /* 0x000fe2000f8fd23f */
[--C-:B---3--:R-:W-:Y:S01]  /*00b0*/  SHF.R.U32.HI R6, RZ, 0x1, R16.reuse ;  /* 0x00000001ff067819 */ /* 0x108fe20000011610 */
[----:B------:R-:W-:Y:S01]  /*00c0*/  IMAD.SHL.U32 R7, R16, 0x2, RZ ;  /* 0x0000000210077824 */ /* 0x000fe200078e00ff */
[----:B------:R-:W-:Y:S01]  /*00d0*/  UMOV UR4, 0xfffffff8 ;  /* 0xfffffff800047882 */ /* 0x000fe20000000000 */
[----:B------:R-:W-:Y:S01]  /*00e0*/  UIMAD UR8, UR7, -0x180, UR16 ;  /* 0xfffffe80070878a4 */ /* 0x000fe2000f8e0210 */
[----:B------:R-:W-:Y:S01]  /*00f0*/  SGXT.U32 R6, R6, 0x6 ;  /* 0x000000060606781a */ /* 0x000fe20000000000 */
[----:B------:R-:W-:Y:S01]  /*0100*/  UIMAD UR4, UR7, UR4, 0x1 ;  /* 0x00000001070474a4 */ /* 0x000fe2000f8e0204 */
[--C-:B------:R-:W-:Y:S02]  /*0110*/  SHF.R.U32.HI R11, RZ, 0x3, R16.reuse ;  /* 0x00000003ff0b7819 */ /* 0x100fe40000011610 */
[----:B------:R-:W-:Y:S01]  /*0120*/  LOP3.LUT R24, R16, 0x1f, RZ, 0xc0, !PT ;  /* 0x0000001f10187812 */ /* 0x000fe200078ec0ff */
[----:B------:R-:W-:Y:S01]  /*0130*/  UISETP.LT.AND UP0, UPT, UR4, 0x8, UPT ;  /* 0x000000080400788c */ /* 0x000fe2000bf01270 */
[----:B------:R-:W-:Y:S01]  /*0140*/  IMAD.U32 R4, RZ, RZ, UR8 ;  /* 0x00000008ff047e24 */ /* 0x000fe2000f8e00ff */
[----:B------:R-:W-:-:S02]  /*0150*/  SHF.R.U32.HI R25, RZ, 0x5, R16 ;  /* 0x00000005ff197819 */ /* 0x000fc40000011610 */
[----:B------:R-:W-:Y:S02]  /*0160*/  USEL UR6, UR4, 0x8, UP0 ;  /* 0x0000000804067887 */ /* 0x000fe40008000000 */
[----:B------:R-:W-:Y:S01]  /*0170*/  IABS R4, R4 ;  /* 0x0000000400047213 */ /* 0x000fe20000000000 */
[----:B------:R-:W-:Y:S01]  /*0180*/  UMOV UR4, URZ ;  /* 0x0000003f00047c82 */ /* 0x000fe20008000000 */
[----:B------:R-:W-:Y:S02]  /*0190*/  ULOP3.LUT UR8, UR8, UR6, URZ, 0x3c, !UPT ;  /* 0x0000000608087292 */ /* 0x000fe4000f8e3c3f */
[----:B------:R-:W-:Y:S01]  /*01a0*/  IMAD.U32 R3, RZ, RZ, UR6 ;  /* 0x00000006ff037e24 */ /* 0x000fe2000f8e00ff */
[----:B------:R-:W-:-:S04]  /*01b0*/  R2UR UR11, R4 ;  /* 0x00000000040b72ca */ /* 0x000fc800000e0000 */
[-C--:B------:R-:W-:Y:S02]  /*01c0*/  IABS R0, R3.reuse ;  /* 0x0000000300007213 */ /* 0x080fe40000000000 */
[----:B------:R-:W-:Y:S02]  /*01d0*/  IABS R3, R3 ;  /* 0x0000000300037213 */ /* 0x000fe40000000000 */
[----:B------:R-:W-:-:S13]  /*01e0*/  R2UR UR17, R0 ;  /* 0x00000000001172ca */ /* 0x000fda00000e0000 */
[----:B------:R-:W2:Y:S08]  /*01f0*/  I2F.RP R0, UR17 ;  /* 0x0000001100007d06 */ /* 0x000eb00008209400 */
[----:B--2---:R-:W2:Y:S02]  /*0200*/  MUFU.RCP R0, R0 ;  /* 0x0000000000007308 */ /* 0x004ea40000001000 */
[----:B--2---:R-:W-:-:S02]  /*0210*/  VIADD R2, R0, 0xffffffe ;  /* 0x0ffffffe00027836 */ /* 0x004fc40000000000 */
[----:B------:R-:W-:Y:S02]  /*0220*/  IMAD.MOV R0, RZ, RZ, -R3 ;  /* 0x000000ffff007224 */ /* 0x000fe400078e0a03 */
[----:B------:R-:W-:Y:S02]  /*0230*/  IMAD.SHL.U32 R3, R16, 0x8, RZ ;  /* 0x0000000810037824 */ /* 0x000fe400078e00ff */
[----:B------:R-:W2:Y:S01]  /*0240*/  F2I.FTZ.U32.TRUNC.NTZ R2, R2 ;  /* 0x0000000200027305 */ /* 0x000ea2000021f000 */
[----:B------:R-:W-:Y:S02]  /*0250*/  R2UR UR12, R0 ;  /* 0x00000000000c72ca */ /* 0x000fe400000e0000 */
[----:B------:R-:W-:Y:S02]  /*0260*/  LOP3.LUT R0, R3, 0x8, RZ, 0xc0, !PT ;  /* 0x0000000803007812 */ /* 0x000fe400078ec0ff */
[----:B--2---:R-:W-:Y:S02]  /*0270*/  R2UR UR5, R2 ;  /* 0x00000000020572ca */ /* 0x004fe400000e0000 */
[----:B------:R-:W-:-:S05]  /*0280*/  LOP3.LUT R2, R7, 0xe, RZ, 0xc0, !PT ;  /* 0x0000000e07027812 */ /* 0x000fca00078ec0ff */
[----:B----4-:R-:W-:-:S06]  /*0290*/  IMAD.WIDE.U32 R30, R2, 0x2, R28 ;  /* 0x00000002021e7825 */ /* 0x010fcc00078e001c */
[----:B------:R-:W-:-:S04]  /*02a0*/  UIADD3 UR9, URZ, -UR5, URZ ;  /* 0x800000053f097290 */ /* 0x000fc8000fffe03f */
[----:B------:R-:W-:-:S04]  /*02b0*/  UIMAD UR9, UR9, UR17, URZ ;  /* 0x00000011090972a4 */ /* 0x000fc8000f8e023f */
[----:B------:R-:W-:-:S07]  /*02c0*/  UIMAD.WIDE.U32 UR4, UR5, UR9, UR4 ;  /* 0x00000009050472a5 */ /* 0x000fce000f8e0004 */
[----:B------:R-:W-:Y:S02]  /*02d0*/  UMOV UR9, UR5 ;  /* 0x0000000500097c82 */ /* 0x000fe40008000000 */
[----:B------:R-:W-:-:S07]  /*02e0*/  UIMAD.WIDE.U32 UR4, UR9, UR11, URZ ;  /* 0x0000000b090472a5 */ /* 0x000fce000f8e003f */
[----:B------:R-:W-:Y:S02]  /*02f0*/  UMOV UR10, UR5 ;  /* 0x00000005000a7c82 */ /* 0x000fe40008000000 */
[----:B------:R-:W-:-:S03]  /*0300*/  UIMAD UR4, UR10, UR12, UR11 ;  /* 0x0000000c0a0472a4 */ /* 0x000fc6000f8e020b */
[----:B------:R-:W-:Y:S01]  /*0310*/  ULDC UR11, c[0x0][0x228] ;  /* 0x00008a00000b7ab9 */ /* 0x000fe20000000800 */
[----:B------:R-:W-:-:S11]  /*0320*/  UISETP.GT.U32.AND UP1, UPT, UR17, UR4, UPT ;  /* 0x000000041100728c */ /* 0x000fd6000bf24070 */
[----:B------:R-:W-:Y:S02]  /*0330*/  @!UP1 UIADD3 UR4, UR4, -UR17, URZ ;  /* 0x8000001104049290 */ /* 0x000fe4000fffe03f */
[----:B------:R-:W-:Y:S02]  /*0340*/  @!UP1 UIADD3 UR10, UR10, 0x1, URZ ;  /* 0x000000010a0a9890 */ /* 0x000fe4000fffe03f */
[----:B------:R-:W-:Y:S02]  /*0350*/  UISETP.GE.U32.AND UP0, UPT, UR4, UR17, UPT ;  /* 0x000000110400728c */ /* 0x000fe4000bf06070 */
[----:B------:R-:W-:Y:S02]  /*0360*/  UISETP.GE.AND UP1, UPT, UR8, URZ, UPT ;  /* 0x0000003f0800728c */ /* 0x000fe4000bf26270 */
[----:B------:R-:W-:Y:S02]  /*0370*/  USHF.R.U32.HI UR4, URZ, 0x1f, UR11 ;  /* 0x0000001f3f047899 */ /* 0x000fe4000801160b */
[----:B------:R-:W-:-:S02]  /*0380*/  ULOP3.LUT UR8, URZ, UR6, URZ, 0x33, !UPT ;  /* 0x000000063f087292 */ /* 0x000fc4000f8e333f */
[----:B------:R-:W-:Y:S02]  /*0390*/  UIADD3 UR5, UR4, UR11, URZ ;  /* 0x0000000b04057290 */ /* 0x000fe4000fffe03f */
[----:B------:R-:W-:Y:S01]  /*03a0*/  ULOP3.LUT UR4, UR4, UR11, URZ, 0xc0, !UPT ;  /* 0x0000000b04047292 */ /* 0x000fe2000f8ec03f */
[----:B------:R-:W2:Y:S01]  /*03b0*/  S2UR UR11, SR_CgaCtaId ;  /* 0x00000000000b79c3 */ /* 0x000ea20000008800 */
[----:B------:R-:W-:Y:S02]  /*03c0*/  @UP0 UIADD3 UR10, UR10, 0x1, URZ ;  /* 0x000000010a0a0890 */ /* 0x000fe4000fffe03f */
[----:B------:R-:W-:Y:S02]  /*03d0*/  UISETP.NE.AND UP0, UPT, UR6, URZ, UPT ;  /* 0x0000003f0600728c */ /* 0x000fe4000bf05270 */
[----:B------:R-:W-:Y:S02]  /*03e0*/  @!UP1 UIADD3 UR10, -UR10, URZ, URZ ;  /* 0x0000003f0a0a9290 */ /* 0x000fe4000fffe13f */
[----:B------:R-:W-:-:S02]  /*03f0*/  USHF.R.S32.HI UR5, URZ, 0x1, UR5 ;  /* 0x000000013f057899 */ /* 0x000fc40008011405 */
[----:B------:R-:W-:Y:S02]  /*0400*/  USEL UR10, UR8, UR10, !UP0 ;  /* 0x0000000a080a7287 */ /* 0x000fe4000c000000 */
[----:B------:R-:W-:Y:S02]  /*0410*/  UIADD3 UR6, UR5, -UR4, URZ ;  /* 0x8000000405067290 */ /* 0x000fe4000fffe03f */
[----:B------:R-:W-:Y:S02]  /*0420*/  USHF.L.U32 UR13, UR10, 0x6, URZ ;  /* 0x000000060a0d7899 */ /* 0x000fe4000800063f */
[----:B------:R-:W-:Y:S01]  /*0430*/  USHF.L.U32 UR6, UR6, 0x1, URZ ;  /* 0x0000000106067899 */ /* 0x000fe2000800063f */
[----:B------:R-:W-:-:S03]  /*0440*/  UMOV UR10, 0x400 ;  /* 0x00000400000a7882 */ /* 0x000fc60000000000 */
[----:B------:R-:W-:Y:S01]  /*0450*/  LOP3.LUT R4, R6, UR13, RZ, 0xfc, !PT ;  /* 0x0000000d06047c12 */ /* 0x000fe2000f8efcff */
[----:B------:R-:W-:Y:S02]  /*0460*/  UISETP.GE.AND UP1, UPT, UR6, 0x1, UPT ;  /* 0x000000010600788c */ /* 0x000fe4000bf26270 */
[----:B------:R-:W-:Y:S02]  /*0470*/  ISETP.GE.AND P1, PT, R2, UR6, PT ;  /* 0x0000000602007c0c */ /* 0x000fe4000bf26270 */
[----:B------:R-:W-:Y:S01]  /*0480*/  ISETP.GE.AND P2, PT, R0, UR6, PT ;  /* 0x0000000600007c0c */ /* 0x000fe2000bf46270 */
[----:B------:R-:W-:Y:S01]  /*0490*/  IMAD.HI R5, R4, 0x2aaaaaab, RZ ;  /* 0x2aaaaaab04057827 */ /* 0x000fe200078e02ff */
[----:B------:R-:W-:Y:S01]  /*04a0*/  ISETP.LT.AND P0, PT, RZ, UR6, PT ;  /* 0x00000006ff007c0c */ /* 0x000fe2000bf01270 */
[----:B--2---:R-:W-:Y:S01]  /*04b0*/  UPRMT UR10, UR11, 0x654, UR10 ;  /* 0x000006540b0a7896 */ /* 0x004fe2000800000a */
[----:B------:R-:W-:Y:S02]  /*04c0*/  SEL R9, RZ, 0x4, P1 ;  /* 0x00000004ff097807 */ /* 0x000fe40000800000 */
[----:B------:R-:W-:-:S02]  /*04d0*/  SHF.R.U32.HI R8, RZ, 0x1f, R5 ;  /* 0x0000001fff087819 */ /* 0x000fc40000011605 */
[----:B------:R-:W-:Y:S02]  /*04e0*/  SEL R10, RZ, 0x10, P2 ;  /* 0x00000010ff0a7807 */ /* 0x000fe40001000000 */
[----:B------:R-:W-:Y:S02]  /*04f0*/  LEA.HI R5, R5, R8, RZ, 0x17 ;  /* 0x0000000805057211 */ /* 0x000fe400078fb8ff */
[----:B------:R-:W-:Y:S02]  /*0500*/  SEL R9, R9, RZ, P0 ;  /* 0x000000ff09097207 */ /* 0x000fe40000000000 */
[----:B------:R-:W-:Y:S01]  /*0510*/  SHF.R.U32.HI R8, RZ, 0x2, R16 ;  /* 0x00000002ff087819 */ /* 0x000fe20000011610 */
[----:B------:R-:W-:Y:S01]  /*0520*/  IMAD R32, R5, -0xc00, R4 ;  /* 0xfffff40005207824 */ /* 0x000fe200078e0204 */
[----:B------:R-:W-:Y:S02]  /*0530*/  SEL R10, R10, RZ, P0 ;  /* 0x000000ff0a0a7207 */ /* 0x000fe40000000000 */
[----:B------:R-:W-:Y:S01]  /*0540*/  ISETP.NE.U32.AND P0, PT, R9, RZ, PT ;  /* 0x000000ff0900720c */ /* 0x000fe20003f05070 */
[----:B------:R-:W-:Y:S01]  /*0550*/  IMAD.SHL.U32 R32, R32, 0x100, RZ ;  /* 0x0000010020207824 */ /* 0x000fe200078e00ff */
[----:B------:R-:W-:-:S02]  /*0560*/  LOP3.LUT R9, R7, 0x8, R8, 0x48, !PT ;  /* 0x0000000807097812 */ /* 0x000fc400078e4808 */
[----:B------:R-:W-:Y:S02]  /*0570*/  SGXT.U32 R4, R11, 0x4 ;  /* 0x000000040b04781a */ /* 0x000fe40000000000 */
[----:B------:R-:W-:Y:S02]  /*0580*/  LOP3.LUT R5, R7, 0x6, RZ, 0xc0, !PT ;  /* 0x0000000607057812 */ /* 0x000fe400078ec0ff */
[----:B------:R-:W-:Y:S01]  /*0590*/  LOP3.LUT R7, R3, 0x8, R16, 0x48, !PT ;  /* 0x0000000803077812 */ /* 0x000fe200078e4810 */
[----:B------:R-:W-:Y:S01]  /*05a0*/  IMAD R8, R4, 0x10, R9 ;  /* 0x0000001004087824 */ /* 0x000fe200078e0209 */
[----:B------:R-:W-:Y:S02]  /*05b0*/  ISETP.NE.U32.AND P1, PT, R10, RZ, PT ;  /* 0x000000ff0a00720c */ /* 0x000fe40003f25070 */
[----:B------:R-:W-:Y:S02]  /*05c0*/  CS2R R10, SRZ ;  /* 0x00000000000a7805 */ /* 0x000fe4000001ff00 */
[----:B------:R-:W-:Y:S01]  /*05d0*/  LOP3.LUT R21, R32, 0x8, R3, 0xf8, !PT ;  /* 0x0000000820157812 */ /* 0x000fe200078ef803 */
[----:B------:R-:W-:-:S02]  /*05e0*/  IMAD R7, R6, 0x10, R7 ;  /* 0x0000001006077824 */ /* 0x000fc400078e0207 */
[----:B------:R-:W-:Y:S01]  /*05f0*/  IMAD.IADD R6, R5, 0x1, R8 ;  /* 0x0000000105067824 */ /* 0x000fe200078e0208 */
[----:B------:R-:W-:Y:S01]  /*0600*/  CS2R R8, SRZ ;  /* 0x0000000000087805 */ /* 0x000fe2000001ff00 */
[----:B-1---5:R-:W-:Y:S01]  /*0610*/  IMAD.WIDE R20, R21, 0x2, R22 ;  /* 0x0000000215147825 */ /* 0x022fe200078e0216 */
[----:B------:R-:W-:Y:S02]  /*0620*/  LEA R7, R7, UR10, 0x1 ;  /* 0x0000000a07077c11 */ /* 0x000fe4000f8e08ff */
[----:B------:R-:W-:-:S05]  /*0630*/  LEA R6, R6, UR10, 0x1 ;  /* 0x0000000a06067c11 */ /* 0x000fca000f8e08ff */
[----:B------:R-:W-:Y:S01]  /*0640*/  @!PT LDS RZ, [RZ] ;  /* 0x00000000fffff984 */ /* 0x000fe20000000800 */
[----:B------:R-:W-:Y:S01]  /*0650*/  @!PT LDS RZ, [RZ] ;  /* 0x00000000fffff984 */ /* 0x000fe20000000800 */
[----:B------:R-:W-:Y:S01]  /*0660*/  @!PT LDS RZ, [RZ] ;  /* 0x00000000fffff984 */ /* 0x000fe20000000800 */
[----:B------:R1:W-:Y:S01]  /*0670*/  LDGSTS.E [R6], desc[UR14][R30.64], P0 ;  /* 0x000000001e067fae */ /* 0x0003e2000812184e */
[----:B------:R-:W-:-:S03]  /*0680*/  PLOP3.LUT P0, PT, PT, PT, UP1, 0x80, 0x0 ;  /* 0x000000000000781c */ /* 0x000fc60003f0f018 */
[----:B------:R-:W0:Y:S04]  /*0690*/  LDGDEPBAR ;  /* 0x00000000000079af */ /* 0x000e280000000000 */
[----:B------:R1:W-:Y:S04]  /*06a0*/  LDGSTS.E.BYPASS.128 [R7+0x400], desc[UR14][R20.64], P1 ;  /* 0x0040000014077fae */ /* 0x0003e80008901c4e */
[----:B------:R-:W0:Y:S01]  /*06b0*/  LDGDEPBAR ;  /* 0x00000000000079af */ /* 0x000e220000000000 */
[----:B------:R-:W-:-:S04]  /*06c0*/  DEPBAR.LE SB0, 0x0 ;  /* 0x000080000000791a */ /* 0x000fc80000000000 */
[----:B------:R-:W-:Y:S06]  /*06d0*/  BAR.SYNC.DEFER_BLOCKING 0x0 ;  /* 0x0000000000007b1d */ /* 0x000fec0000010000 */
[----:B-1----:R-:W-:Y:S05]  /*06e0*/  @!P0 BRA `(.L_x_0) ;  /* 0x0000000400748947 */ /* 0x002fea0003800000 */
[----:B------:R-:W-:Y:S01]  /*06f0*/  IMAD.SHL.U32 R8, R25, 0x8, RZ ;  /* 0x0000000819087824 */ /* 0x000fe200078e00ff */
[----:B------:R-:W-:Y:S01]  /*0700*/  SHF.R.U32.HI R10, RZ, 0x2, R16 ;  /* 0x00000002ff0a7819 */ /* 0x000fe20000011610 */
[----:B------:R-:W-:Y:S01]  /*0710*/  IMAD.SHL.U32 R26, R16, 0x20, RZ ;  /* 0x00000020101a7824 */ /* 0x000fe200078e00ff */
[----:B------:R-:W-:Y:S01]  /*0720*/  SHF.R.U32.HI R9, RZ, 0x4, R24 ;  /* 0x00000004ff097819 */ /* 0x000fe20000011618 */
[----:B------:R-:W-:Y:S01]  /*0730*/  UIADD3 UR11, UR6, -0x10, URZ ;  /* 0xfffffff0060b7890 */ /* 0x000fe2000fffe03f */
[----:B------:R-:W-:Y:S01]  /*0740*/  LOP3.LUT R12, R8, 0x18, RZ, 0xc0, !PT ;  /* 0x00000018080c7812 */ /* 0x000fe200078ec0ff */
[----:B------:R-:W-:Y:S01]  /*0750*/  UISETP.GT.U32.AND UP1, UPT, UR6, 0x10, UPT ;  /* 0x000000100600788c */ /* 0x000fe2000bf24070 */
[----:B------:R-:W-:Y:S02]  /*0760*/  SGXT.U32 R10, R10, 0x1 ;  /* 0x000000010a0a781a */ /* 0x000fe40000000000 */
[----:B------:R-:W-:Y:S01]  /*0770*/  SHF.R.U32.HI R8, RZ, 0x3, R16 ;  /* 0x00000003ff087819 */ /* 0x000fe20000011610 */
[----:B------:R-:W-:Y:S01]  /*0780*/  IMAD R12, R9, 0x20, R12 ;  /* 0x00000020090c7824 */ /* 0x000fe200078e020c */
[----:B------:R-:W-:-:S02]  /*0790*/  LOP3.LUT R33, R16, 0x7, RZ, 0xc0, !PT ;  /* 0x0000000710217812 */ /* 0x000fc400078ec0ff */
[----:B------:R-:W-:Y:S02]  /*07a0*/  LOP3.LUT R9, R9, R10, RZ, 0x3c, !PT ;  /* 0x0000000a09097212 */ /* 0x000fe400078e3cff */
[----:B------:R-:W-:Y:S01]  /*07b0*/  LOP3.LUT R8, R10, 0x1, R8, 0x78, !PT ;  /* 0x000000010a087812 */ /* 0x000fe200078e7808 */
[----:B------:R-:W-:Y:S01]  /*07c0*/  IMAD.IADD R12, R33, 0x1, R12 ;  /* 0x00000001210c7824 */ /* 0x000fe200078e020c */
[----:B------:R-:W-:Y:S01]  /*07d0*/  ISETP.GE.AND P0, PT, R2, UR11, PT ;  /* 0x0000000b02007c0c */ /* 0x000fe2000bf06270 */
[----:B------:R-:W-:Y:S01]  /*07e0*/  IMAD.SHL.U32 R9, R9, 0x10, RZ ;  /* 0x0000001009097824 */ /* 0x000fe200078e00ff */
[----:B------:R-:W-:Y:S01]  /*07f0*/  ISETP.GE.AND P1, PT, R0, UR11, PT ;  /* 0x0000000b00007c0c */ /* 0x000fe2000bf26270 */
[----:B------:R-:W-:Y:S01]  /*0800*/  IMAD.SHL.U32 R8, R8, 0x10, RZ ;  /* 0x0000001008087824 */ /* 0x000fe200078e00ff */
[----:B------:R-:W-:Y:S01]  /*0810*/  PLOP3.LUT P2, PT, PT, PT, UP1, 0x80, 0x0 ;  /* 0x000000000000781c */ /* 0x000fe20003f4f018 */
[----:B------:R-:W-:Y:S01]  /*0820*/  IMAD.SHL.U32 R27, R12, 0x20, RZ ;  /* 0x000000200c1b7824 */ /* 0x000fe200078e00ff */
[----:B------:R-:W-:Y:S01]  /*0830*/  LOP3.LUT R26, R9, 0x1e0, R26, 0xf8, !PT ;  /* 0x000001e0091a7812 */ /* 0x000fe200078ef81a */
[----:B------:R-:W-:Y:S01]  /*0840*/  UISETP.GE.U32.AND UP1, UPT, UR6, 0x11, UPT ;  /* 0x000000110600788c */ /* 0x000fe2000bf26070 */
[----:B------:R-:W-:-:S02]  /*0850*/  SEL R9, RZ, 0x10, P1 ;  /* 0x00000010ff097807 */ /* 0x000fc40000800000 */
[----:B------:R-:W-:Y:S01]  /*0860*/  LOP3.LUT R27, R8, R27, RZ, 0xfc, !PT ;  /* 0x0000001b081b7212 */ /* 0x000fe200078efcff */
[----:B------:R-:W-:Y:S01]  /*0870*/  LDSM.16.M88.4 R12, [R26+UR10] ;  /* 0x0000000a1a0c783b */ /* 0x000fe20008000200 */
[----:B------:R-:W-:Y:S02]  /*0880*/  SEL R8, RZ, 0x4, P0 ;  /* 0x00000004ff087807 */ /* 0x000fe40000000000 */
[----:B------:R-:W-:Y:S01]  /*0890*/  SEL R9, R9, RZ, P2 ;  /* 0x000000ff09097207 */ /* 0x000fe20001000000 */
[----:B------:R-:W1:Y:S01]  /*08a0*/  LDSM.16.M88.4 R16, [R27+UR10+0x400] ;  /* 0x0004000a1b10783b */ /* 0x000e620008000200 */
[----:B------:R-:W-:Y:S01]  /*08b0*/  SEL R8, R8, RZ, P2 ;  /* 0x000000ff08087207 */ /* 0x000fe20001000000 */
[----:B------:R-:W-:Y:S03]  /*08c0*/  BAR.SYNC.DEFER_BLOCKING 0x0 ;  /* 0x0000000000007b1d */ /* 0x000fe60000010000 */
[----:B------:R-:W-:-:S02]  /*08d0*/  ISETP.NE.U32.AND P0, PT, R8, RZ, PT ;  /* 0x000000ff0800720c */ /* 0x000fc40003f05070 */
[----:B------:R-:W-:-:S11]  /*08e0*/  ISETP.NE.U32.AND P1, PT, R9, RZ, PT ;  /* 0x000000ff0900720c */ /* 0x000fd60003f25070 */
        /* <DEDUP_REMOVED lines=8> */
[----:B-1----:R-:W-:Y:S06]  /*0970*/  HMMA.16816.F32.BF16 R8, R12, R16, RZ ;  /* 0x000000100c08723c */ /* 0x002fec00000418ff */
[----:B------:R-:W-:Y:S01]  /*0980*/  HMMA.16816.F32.BF16 R12, R12, R18, RZ ;  /* 0x000000120c0c723c */ /* 0x000fe200000418ff */
[----:B------:R-:W-:-:S04]  /*0990*/  DEPBAR.LE SB0, 0x0 ;  /* 0x000080000000791a */ /* 0x000fc80000000000 */
[----:B------:R-:W-:Y:S06]  /*09a0*/  BAR.SYNC.DEFER_BLOCKING 0x0 ;  /* 0x0000000000007b1d */ /* 0x000fec0000010000 */
[----:B--2---:R-:W-:-:S13]  /*09b0*/  @!P0 BRA `(.L_x_0) ;  /* 0x0000000000c08947 */ /* 0x004fda0003800000 */
[----:B------:R-:W-:Y:S01]  /*09c0*/  IMAD.IADD R17, R0, 0x1, R32 ;  /* 0x0000000100117824 */ /* 0x000fe200078e0220 */
[----:B------:R-:W-:Y:S01]  /*09d0*/  USHF.L.U32 UR4, UR4, 0x1, URZ ;  /* 0x0000000104047899 */ /* 0x000fe2000800063f */
[----:B------:R-:W-:-:S03]  /*09e0*/  IMAD.WIDE.U32 R28, R33, 0x4, R28 ;  /* 0x00000004211c7825 */ /* 0x000fc600078e001c */
[----:B------:R-:W-:Y:S01]  /*09f0*/  ULEA UR4, UR5, -UR4, 0x1 ;  /* 0x8000000405047291 */ /* 0x000fe2000f8e083f */
[----:B------:R-:W-:Y:S01]  /*0a00*/  IMAD.WIDE R22, R17, 0x2, R22 ;  /* 0x0000000211167825 */ /* 0x000fe200078e0216 */
[----:B------:R-:W-:Y:S01]  /*0a10*/  IADD3 R31, P1, R28, 0x40, RZ ;  /* 0x000000401c1f7810 */ /* 0x000fe20007f3e0ff */
[----:B------:R-:W-:Y:S01]  /*0a20*/  UMOV UR5, 0x10 ;  /* 0x0000001000057882 */ /* 0x000fe20000000000 */
[----:B------:R-:W-:Y:S01]  /*0a30*/  UIADD3 UR4, UR4, -0x20, URZ ;  /* 0xffffffe004047890 */ /* 0x000fe2000fffe03f */
[----:B------:R-:W-:Y:S02]  /*0a40*/  IADD3 R30, P0, R22, 0x40, RZ ;  /* 0x00000040161e7810 */ /* 0x000fe40007f1e0ff */
[----:B------:R-:W-:-:S03]  /*0a50*/  IMAD.X R32, RZ, RZ, R29, P1 ;  /* 0x000000ffff207224 */ /* 0x000fc600008e061d */
[----:B------:R-:W-:-:S08]  /*0a60*/  IMAD.X R33, RZ, RZ, R23, P0 ;  /* 0x000000ffff217224 */ /* 0x000fd000000e0617 */
.L_x_1:
[----:B------:R-:W-:Y:S01]  /*0a70*/  UISETP.GE.AND UP1, UPT, UR5, UR11, UPT ;  /* 0x0000000b0500728c */ /* 0x000fe2000bf26270 */
[----:B------:R-:W-:Y:S01]  /*0a80*/  ISETP.GE.AND P1, PT, R2, UR4, PT ;  /* 0x0000000402007c0c */ /* 0x000fe2000bf26270 */
[----:B------:R-:W-:Y:S01]  /*0a90*/  IMAD.MOV.U32 R29, RZ, RZ, R32 ;  /* 0x000000ffff1d7224 */ /* 0x000fe200078e0020 */
[----:B------:R-:W-:Y:S02]  /*0aa0*/  UIADD3 UR5, UR5, 0x10, URZ ;  /* 0x0000001005057890 */ /* 0x000fe4000fffe03f */
[----:B------:R-:W-:Y:S02]  /*0ab0*/  SEL R16, RZ, 0x4, P1 ;  /* 0x00000004ff107807 */ /* 0x000fe40000800000 */
[----:B------:R-:W-:Y:S01]  /*0ac0*/  PLOP3.LUT P0, PT, PT, PT, UP1, 0x80, 0x0 ;  /* 0x000000000000781c */ /* 0x000fe20003f0f018 */
[----:B------:R-:W-:Y:S01]  /*0ad0*/  UISETP.GE.AND UP1, UPT, UR5, UR6, UPT ;  /* 0x000000060500728c */ /* 0x000fe2000bf26270 */
[----:B------:R-:W-:Y:S01]  /*0ae0*/  ISETP.GE.AND P1, PT, R0, UR4, PT ;  /* 0x0000000400007c0c */ /* 0x000fe2000bf26270 */
[----:B------:R-:W-:Y:S01]  /*0af0*/  UIADD3 UR4, UR4, -0x10, URZ ;  /* 0xfffffff004047890 */ /* 0x000fe2000fffe03f */
[----:B------:R-:W-:-:S02]  /*0b00*/  SEL R20, R16, RZ, !P0 ;  /* 0x000000ff10147207 */ /* 0x000fc40004000000 */
[----:B------:R-:W-:Y:S01]  /*0b10*/  SEL R28, RZ, 0x10, P1 ;  /* 0x00000010ff1c7807 */ /* 0x000fe20000800000 */
[----:B------:R-:W-:Y:S01]  /*0b20*/  LDSM.16.M88.4 R16, [R26+UR10] ;  /* 0x0000000a1a10783b */ /* 0x000fe20008000200 */
[----:B------:R-:W-:Y:S02]  /*0b30*/  ISETP.NE.U32.AND P1, PT, R20, RZ, PT ;  /* 0x000000ff1400720c */ /* 0x000fe40003f25070 */
[----:B------:R-:W-:Y:S01]  /*0b40*/  SEL R28, R28, RZ, !P0 ;  /* 0x000000ff1c1c7207 */ /* 0x000fe20004000000 */
[----:B------:R-:W1:Y:S01]  /*0b50*/  LDSM.16.M88.4 R20, [R27+UR10+0x400] ;  /* 0x0004000a1b14783b */ /* 0x000e620008000200 */
[----:B------:R-:W-:Y:S02]  /*0b60*/  BAR.SYNC.DEFER_BLOCKING 0x0 ;  /* 0x0000000000007b1d */ /* 0x000fe40000010000 */
[----:B------:R-:W-:Y:S01]  /*0b70*/  ISETP.NE.U32.AND P0, PT, R28, RZ, PT ;  /* 0x000000ff1c00720c */ /* 0x000fe20003f05070 */
[----:B------:R-:W-:Y:S01]  /*0b80*/  IMAD.MOV.U32 R28, RZ, RZ, R31 ;  /* 0x000000ffff1c7224 */ /* 0x000fe200078e001f */
[----:B------:R-:W-:-:S05]  /*0b90*/  PLOP3.LUT P2, PT, PT, PT, UP1, 0x80, 0x0 ;  /* 0x000000000000781c */ /* 0x000fca0003f4f018 */
[----:B------:R-:W-:Y:S01]  /*0ba0*/  @!PT LDS RZ, [RZ] ;  /* 0x00000000fffff984 */ /* 0x000fe20000000800 */
[----:B------:R-:W-:Y:S01]  /*0bb0*/  @!PT LDS RZ, [RZ] ;  /* 0x00000000fffff984 */ /* 0x000fe20000000800 */
[----:B------:R-:W-:Y:S01]  /*0bc0*/  @!PT LDS RZ, [RZ] ;  /* 0x00000000fffff984 */ /* 0x000fe20000000800 */
[----:B------:R2:W-:Y:S01]  /*0bd0*/  LDGSTS.E [R6], desc[UR14][R28.64], P1 ;  /* 0x000000001c067fae */ /* 0x0005e2000892184e */
[----:B------:R-:W-:-:S03]  /*0be0*/  IADD3 R31, P1, R31, 0x20, RZ ;  /* 0x000000201f1f7810 */ /* 0x000fc60007f3e0ff */
[----:B------:R-:W0:Y:S02]  /*0bf0*/  LDGDEPBAR ;  /* 0x00000000000079af */ /* 0x000e240000000000 */
[----:B------:R-:W-:Y:S02]  /*0c00*/  IMAD.X R32, RZ, RZ, R32, P1 ;  /* 0x000000ffff207224 */ /* 0x000fe400008e0620 */
[----:B--2---:R-:W-:Y:S01]  /*0c10*/  IMAD.MOV.U32 R28, RZ, RZ, R30 ;  /* 0x000000ffff1c7224 */ /* 0x004fe200078e001e */
[----:B-1----:R-:W-:Y:S01]  /*0c20*/  HMMA.16816.F32.BF16 R8, R16, R20, R8 ;  /* 0x000000141008723c */ /* 0x002fe20000041808 */
[----:B------:R-:W-:-:S05]  /*0c30*/  IMAD.MOV.U32 R29, RZ, RZ, R33 ;  /* 0x000000ffff1d7224 */ /* 0x000fca00078e0021 */
[----:B------:R1:W-:Y:S01]  /*0c40*/  LDGSTS.E.BYPASS.128 [R7+0x400], desc[UR14][R28.64], P0 ;  /* 0x004000001c077fae */ /* 0x0003e20008101c4e */
[----:B------:R-:W-:Y:S01]  /*0c50*/  IADD3 R30, P0, R30, 0x20, RZ ;  /* 0x000000201e1e7810 */ /* 0x000fe20007f1e0ff */
[----:B------:R-:W-:Y:S02]  /*0c60*/  HMMA.16816.F32.BF16 R12, R16, R22, R12 ;  /* 0x00000016100c723c */ /* 0x000fe4000004180c */
[----:B------:R-:W0:Y:S02]  /*0c70*/  LDGDEPBAR ;  /* 0x00000000000079af */ /* 0x000e240000000000 */
[----:B------:R-:W-:Y:S01]  /*0c80*/  IMAD.X R33, RZ, RZ, R33, P0 ;  /* 0x000000ffff217224 */ /* 0x000fe200000e0621 */
[----:B------:R-:W-:-:S04]  /*0c90*/  DEPBAR.LE SB0, 0x0 ;  /* 0x000080000000791a */ /* 0x000fc80000000000 */
[----:B------:R-:W-:Y:S06]  /*0ca0*/  BAR.SYNC.DEFER_BLOCKING 0x0 ;  /* 0x0000000000007b1d */ /* 0x000fec0000010000 */
[----:B-1----:R-:W-:Y:S09]  /*0cb0*/  @!P2 BRA `(.L_x_1) ;  /* 0xfffffffc006ca947 */ /* 0x002ff2000383ffff */
.L_x_0:
[----:B------:R-:W-:Y:S01]  /*0cc0*/  IABS R0, UR16 ;  /* 0x0000001000007c13 */ /* 0x000fe20008000000 */
[----:B------:R-:W-:Y:S01]  /*0cd0*/  UISETP.GE.AND UP2, UPT, UR16, URZ, UPT ;  /* 0x0000003f1000728c */ /* 0x000fe2000bf46270 */
[----:B------:R-:W-:-:S04]  /*0ce0*/  DEPBAR.LE SB0, 0x0 ;  /* 0x000080000000791a */ /* 0x000fc80000000000 */
[----:B------:R-:W-:Y:S01]  /*0cf0*/  R2UR UR6, R0 ;  /* 0x00000000000672ca */ /* 0x000fe200000e0000 */
[----:B------:R-:W-:Y:S01]  /*0d00*/  IMAD.U32 R6, RZ, RZ, UR13 ;  /* 0x0000000dff067e24 */ /* 0x000fe2000f8e00ff */
[----:B------:R-:W-:Y:S02]  /*0d10*/  LOP3.LUT R0, R25, 0x3, RZ, 0xc0, !PT ;  /* 0x0000000319007812 */ /* 0x000fe400078ec0ff */
[--C-:B------:R-:W-:Y:S02]  /*0d20*/  SHF.R.U32.HI R2, RZ, 0x2, R24.reuse ;  /* 0x00000002ff027819 */ /* 0x100fe40000011618 */
[----:B------:R-:W-:Y:S01]  /*0d30*/  F2FP.BF16.F32.PACK_AB R9, R9, R8 ;  /* 0x000000080909723e */ /* 0x000fe200000010ff */
[----:B------:R-:W-:Y:S01]  /*0d40*/  IMAD R5, R0, 0x8, R5 ;  /* 0x0000000800057824 */ /* 0x000fe200078e0205 */
[----:B------:R-:W-:Y:S02]  /*0d50*/  F2FP.BF16.F32.PACK_AB R11, R11, R10 ;  /* 0x0000000a0b0b723e */ /* 0x000fe400000010ff */
[----:B------:R-:W-:Y:S01]  /*0d60*/  F2FP.BF16.F32.PACK_AB R13, R13, R12 ;  /* 0x0000000c0d0d723e */ /* 0x000fe200000010ff */
[----:B------:R-:W-:Y:S01]  /*0d70*/  IMAD R2, R2, 0x48, R5 ;  /* 0x0000004802027824 */ /* 0x000fe200078e0205 */
[----:B------:R-:W-:Y:S01]  /*0d80*/  F2FP.BF16.F32.PACK_AB R15, R15, R14 ;  /* 0x0000000e0f0f723e */ /* 0x000fe200000010ff */
[----:B------:R-:W-:Y:S01]  /*0d90*/  UIMAD.WIDE.U32 UR4, UR9, UR6, URZ ;  /* 0x00000006090472a5 */ /* 0x000fe2000f8e003f */
[----:B------:R-:W-:-:S02]  /*0da0*/  SHF.R.U32.HI R7, RZ, 0x3, R24 ;  /* 0x00000003ff077819 */ /* 0x000fc40000011618 */
[----:B------:R-:W-:Y:S01]  /*0db0*/  LEA R2, R2, UR10, 0x1 ;  /* 0x0000000a02027c11 */ /* 0x000fe2000f8e08ff */
[----:B------:R-:W-:Y:S01]  /*0dc0*/  UIMAD UR5, UR5, UR12, UR6 ;  /* 0x0000000c050572a4 */ /* 0x000fe2000f8e0206 */
[----:B------:R-:W-:Y:S01]  /*0dd0*/  BAR.SYNC.DEFER_BLOCKING 0x0 ;  /* 0x0000000000007b1d */ /* 0x000fe20000010000 */
[----:B------:R-:W-:Y:S01]  /*0de0*/  LOP3.LUT R17, R6, 0x38, R3, 0xf8, !PT ;  /* 0x0000003806117812 */ /* 0x000fe200078ef803 */
[----:B------:R-:W-:Y:S01]  /*0df0*/  IMAD R7, R0, 0x4, R7 ;  /* 0x0000000400077824 */ /* 0x000fe200078e0207 */
[----:B------:R-:W-:Y:S01]  /*0e00*/  UISETP.GT.U32.AND UP1, UPT, UR17, UR5, UPT ;  /* 0x000000051100728c */ /* 0x000fe2000bf24070 */
[----:B------:R-:W-:-:S05]  /*0e10*/  LOP3.LUT R0, R3, 0x38, RZ, 0xc0, !PT ;  /* 0x0000003803007812 */ /* 0x000fca00078ec0ff */
[----:B------:R-:W-:-:S05]  /*0e20*/  IMAD R0, R7, 0x48, R0 ;  /* 0x0000004807007824 */ /* 0x000fca00078e0200 */
[----:B------:R-:W-:Y:S01]  /*0e30*/  @!UP1 UIADD3 UR5, UR5, -UR17, URZ ;  /* 0x8000001105059290 */ /* 0x000fe2000fffe03f */
[----:B------:R-:W-:-:S03]  /*0e40*/  LEA R0, R0, UR10, 0x1 ;  /* 0x0000000a00007c11 */ /* 0x000fc6000f8e08ff */
[----:B------:R-:W-:Y:S01]  /*0e50*/  UISETP.GT.U32.AND UP1, UPT, UR17, UR5, UPT ;  /* 0x000000051100728c */ /* 0x000fe2000bf24070 */
[----:B------:R1:W-:Y:S04]  /*0e60*/  STS [R2], R9 ;  /* 0x0000000902007388 */ /* 0x0003e80000000800 */
[----:B------:R1:W-:Y:S06]  /*0e70*/  STS [R2+0x480], R11 ;  /* 0x0004800b02007388 */ /* 0x0003ec0000000800 */
[----:B------:R-:W-:Y:S01]  /*0e80*/  @!UP1 UIADD3 UR5, UR5, -UR17, URZ ;  /* 0x8000001105059290 */ /* 0x000fe2000fffe03f */
[----:B------:R1:W-:Y:S03]  /*0e90*/  STS [R2+0x40], R13 ;  /* 0x0000400d02007388 */ /* 0x0003e60000000800 */
[----:B------:R-:W-:Y:S01]  /*0ea0*/  @!UP2 UIADD3 UR5, -UR5, URZ, URZ ;  /* 0x0000003f0505a290 */ /* 0x000fe2000fffe13f */
[----:B------:R1:W-:Y:S03]  /*0eb0*/  STS [R2+0x4c0], R15 ;  /* 0x0004c00f02007388 */ /* 0x0003e60000000800 */
[----:B------:R-:W-:-:S04]  /*0ec0*/  USEL UR5, UR8, UR5, !UP0 ;  /* 0x0000000508057287 */ /* 0x000fc8000c000000 */
[----:B------:R-:W-:-:S04]  /*0ed0*/  ULEA UR5, UR7, UR5, 0x3 ;  /* 0x0000000507057291 */ /* 0x000fc8000f8e183f */
[----:B------:R-:W-:-:S06]  /*0ee0*/  USHF.L.U32 UR5, UR5, 0x4, URZ ;  /* 0x0000000405057899 */ /* 0x000fcc000800063f */
[----:B------:R-:W-:Y:S01]  /*0ef0*/  LOP3.LUT R4, R4, UR5, RZ, 0xfc, !PT ;  /* 0x0000000504047c12 */ /* 0x000fe2000f8efcff */
[----:B------:R-:W-:Y:S03]  /*0f00*/  BAR.SYNC.DEFER_BLOCKING 0x0 ;  /* 0x0000000000007b1d */ /* 0x000fe60000010000 */
[----:B------:R-:W-:-:S04]  /*0f10*/  ISETP.GE.AND P0, PT, R4, 0x1, PT ;  /* 0x000000010400780c */ /* 0x000fc80003f06270 */
[----:B------:R-:W-:-:S13]  /*0f20*/  ISETP.LT.AND P0, PT, R17, 0xc00, !P0 ;  /* 0x00000c001100780c */ /* 0x000fda0004701270 */
[----:B-1----:R-:W-:Y:S05]  /*0f30*/  @!P0 EXIT ;  /* 0x000000000000894d */ /* 0x002fea0003800000 */
[----:B------:R-:W1:Y:S01]  /*0f40*/  LDS.128 R4, [R0] ;  /* 0x0000000000047984 */ /* 0x000e620000000c00 */
[----:B------:R-:W2:Y:S02]  /*0f50*/  LDC.64 R2, c[0x0][0x220] ;  /* 0x00008800ff027b82 */ /* 0x000ea40000000a00 */
[----:B--2---:R-:W-:-:S05]  /*0f60*/  IMAD.WIDE R2, R17, 0x2, R2 ;  /* 0x0000000211027825 */ /* 0x004fca00078e0202 */
[----:B-1----:R-:W-:Y:S01]  /*0f70*/  STG.E.128 desc[UR14][R2.64], R4 ;  /* 0x0000000402007986 */ /* 0x002fe2000c101d0e */
[----:B------:R-:W-:Y:S05]  /*0f80*/  EXIT ;  /* 0x000000000000794d */ /* 0x000fea0003800000 */
.L_x_2:
[----:B------:R-:W-:-:S00]  /*0f90*/  BRA `(.L_x_2) ;  /* 0xfffffffc00fc7947 */ /* 0x000fc0000383ffff */
[----:B------:R-:W-:-:S00]  /*0fa0*/  NOP ;  /* 0x0000000000007918 */ /* 0x000fc00000000000 */
        /* <DEDUP_REMOVED lines=13> */
.L_x_3:


//--------------------- .nv.shared.triton_mm      --------------------------
	.section	.nv.shared.triton_mm,"aw",@nobits
	.sectionflags	@""
	.align	16
	.zero		1024


//--------------------- .nv.constant0.triton_mm   --------------------------
	.section	.nv.constant0.triton_mm,"a",@progbits
	.sectionflags	@""
	.align	4
.nv.constant0.triton_mm:
	.zero		556
